	.headerflags	@"EF_CUDA_TEXMODE_UNIFIED EF_CUDA_64BIT_ADDRESS EF_CUDA_ACCELERATORS EF_CUDA_SM90 EF_CUDA_VIRTUAL_SM(EF_CUDA_SM90)"
	.elftype	@"ET_EXEC"


//--------------------- .nv.info                  --------------------------
	.section	.nv.info,"",@"SHT_CUDA_INFO"
	.align	4


	//----- nvinfo : EIATTR_REGCOUNT
	.align		4
        /*0000*/ 	.byte	0x04, 0x2f
        /*0002*/ 	.short	(.L_1 - .L_0)
	.align		4
.L_0:
        /*0004*/ 	.word	index@(triton_poi_fused_1)
        /*0008*/ 	.word	0x0000001b


	//----- nvinfo : EIATTR_MIN_STACK_SIZE
	.align		4
.L_1:
        /*000c*/ 	.byte	0x04, 0x12
        /*000e*/ 	.short	(.L_3 - .L_2)
	.align		4
.L_2:
        /*0010*/ 	.word	index@(triton_poi_fused_1)
        /*0014*/ 	.word	0x00000000


	//----- nvinfo : EIATTR_FRAME_SIZE
	.align		4
.L_3:
        /*0018*/ 	.byte	0x04, 0x11
        /*001a*/ 	.short	(.L_5 - .L_4)
	.align		4
.L_4:
        /*001c*/ 	.word	index@(triton_poi_fused_1)
        /*0020*/ 	.word	0x00000000


	//----- nvinfo : EIATTR_MIN_STACK_SIZE
	.align		4
.L_5:
        /*0024*/ 	.byte	0x04, 0x12
        /*0026*/ 	.short	(.L_7 - .L_6)
	.align		4
.L_6:
        /*0028*/ 	.word	index@(triton_poi_fused_1)
        /*002c*/ 	.word	0x00000000
.L_7:


//--------------------- .nv.info.triton_poi_fused_1 --------------------------
	.section	.nv.info.triton_poi_fused_1,"",@"SHT_CUDA_INFO"
	.sectionflags	@""
	.align	4


	//----- nvinfo : EIATTR_CUDA_API_VERSION
	.align		4
        /*0000*/ 	.byte	0x04, 0x37
        /*0002*/ 	.short	(.L_9 - .L_8)
.L_8:
        /*0004*/ 	.word	0x0000007c


	//----- nvinfo : EIATTR_KPARAM_INFO
	.align		4
.L_9:
        /*0008*/ 	.byte	0x04, 0x17
        /*000a*/ 	.short	(.L_11 - .L_10)
.L_10:
        /*000c*/ 	.word	0x00000000
        /*0010*/ 	.short	0x0003
        /*0012*/ 	.short	0x0014
        /*0014*/ 	.byte	0x00, 0xf0, 0x11, 0x00


	//----- nvinfo : EIATTR_KPARAM_INFO
	.align		4
.L_11:
        /*0018*/ 	.byte	0x04, 0x17
        /*001a*/ 	.short	(.L_13 - .L_12)
.L_12:
        /*001c*/ 	.word	0x00000000
        /*0020*/ 	.short	0x0002
        /*0022*/ 	.short	0x0010
        /*0024*/ 	.byte	0x00, 0xf0, 0x11, 0x00


	//----- nvinfo : EIATTR_KPARAM_INFO
	.align		4
.L_13:
        /*0028*/ 	.byte	0x04, 0x17
        /*002a*/ 	.short	(.L_15 - .L_14)
.L_14:
        /*002c*/ 	.word	0x00000000
        /*0030*/ 	.short	0x0001
        /*0032*/ 	.short	0x0008
        /*0034*/ 	.byte	0x00, 0xf4, 0x21, 0x00


	//----- nvinfo : EIATTR_KPARAM_INFO
	.align		4
.L_15:
        /*0038*/ 	.byte	0x04, 0x17
        /*003a*/ 	.short	(.L_17 - .L_16)
.L_16:
        /*003c*/ 	.word	0x00000000
        /*0040*/ 	.short	0x0000
        /*0042*/ 	.short	0x0000
        /*0044*/ 	.byte	0x00, 0xf4, 0x21, 0x00


	//----- nvinfo : EIATTR_SPARSE_MMA_MASK
	.align		4
.L_17:
        /*0048*/ 	.byte	0x03, 0x50
        /*004a*/ 	.short	0x0000


	//----- nvinfo : EIATTR_MAXREG_COUNT
	.align		4
        /*004c*/ 	.byte	0x03, 0x1b
        /*004e*/ 	.short	0x00ff


	//----- nvinfo : EIATTR_EXIT_INSTR_OFFSETS
	.align		4
        /*0050*/ 	.byte	0x04, 0x1c
        /*0052*/ 	.short	(.L_19 - .L_18)


	//   ....[0]....
.L_18:
        /*0054*/ 	.word	0x000004d0


	//   ....[1]....
        /*0058*/ 	.word	0x00000520


	//----- nvinfo : EIATTR_REQNTID
	.align		4
.L_19:
        /*005c*/ 	.byte	0x04, 0x10
        /*005e*/ 	.short	(.L_21 - .L_20)
.L_20:
        /*0060*/ 	.word	0x00000080
        /*0064*/ 	.word	0x00000001
        /*0068*/ 	.word	0x00000001


	//----- nvinfo : EIATTR_CBANK_PARAM_SIZE
	.align		4
.L_21:
        /*006c*/ 	.byte	0x03, 0x19
        /*006e*/ 	.short	0x0018


	//----- nvinfo : EIATTR_PARAM_CBANK
	.align		4
        /*0070*/ 	.byte	0x04, 0x0a
        /*0072*/ 	.short	(.L_23 - .L_22)
	.align		4
.L_22:
        /*0074*/ 	.word	index@(.nv.constant0.triton_poi_fused_1)
        /*0078*/ 	.short	0x0210
        /*007a*/ 	.short	0x0018


	//----- nvinfo : EIATTR_SW_WAR
	.align		4
.L_23:
        /*007c*/ 	.byte	0x04, 0x36
        /*007e*/ 	.short	(.L_25 - .L_24)
.L_24:
        /*0080*/ 	.word	0x00000008
.L_25:


//--------------------- .nv.callgraph             --------------------------
	.section	.nv.callgraph,"",@"SHT_CUDA_CALLGRAPH"
	.align	4
	.sectionentsize	8
	.align		4
        /*0000*/ 	.word	0x00000000
	.align		4
        /*0004*/ 	.word	0xffffffff
	.align		4
        /*0008*/ 	.word	0x00000000
	.align		4
        /*000c*/ 	.word	0xfffffffe
	.align		4
        /*0010*/ 	.word	0x00000000
	.align		4
        /*0014*/ 	.word	0xfffffffd
	.align		4
        /*0018*/ 	.word	0x00000000
	.align		4
        /*001c*/ 	.word	0xfffffffc


//--------------------- .text.triton_poi_fused_1  --------------------------
	.section	.text.triton_poi_fused_1,"ax",@progbits
	.sectionflags	@"SHF_BARRIERS=1"
	.align	128
        .global         triton_poi_fused_1
        .type           triton_poi_fused_1,@function
        .size           triton_poi_fused_1,(.L_x_1 - triton_poi_fused_1)
        .other          triton_poi_fused_1,@"STO_CUDA_ENTRY STV_DEFAULT"
triton_poi_fused_1:
.text.triton_poi_fused_1:
[----:B------:R-:W0:Y:S02]  /*0000*/  LDC R1, c[0x0][0x28] ;  /* 0x00000a00ff017b82 */ /* 0x000e240000000800 */
[----:B------:R-:W1:Y:S01]  /*0010*/  S2R R0, SR_CTAID.X ;  /* 0x0000000000007919 */ /* 0x000e620000002500 */
[----:B------:R-:W2:Y:S01]  /*0020*/  LDC.64 R4, c[0x0][0x210] ;  /* 0x00008400ff047b82 */ /* 0x000ea20000000a00 */
[----:B------:R-:W-:Y:S02]  /*0030*/  CS2R R8, SRZ ;  /* 0x0000000000087805 */ /* 0x000fe4000001ff00 */
[----:B------:R-:W-:Y:S01]  /*0040*/  CS2R R10, SRZ ;  /* 0x00000000000a7805 */ /* 0x000fe2000001ff00 */
[----:B------:R-:W3:Y:S01]  /*0050*/  S2R R16, SR_TID.X ;  /* 0x0000000000107919 */ /* 0x000ee20000002100 */
[----:B------:R-:W-:Y:S01]  /*0060*/  ULDC.64 UR6, c[0x0][0x208] ;  /* 0x0000820000067ab9 */ /* 0x000fe20000000a00 */
[----:B------:R-:W4:Y:S01]  /*0070*/  S2R R2, SR_CTAID.Y ;  /* 0x0000000000027919 */ /* 0x000f220000002600 */
[----:B-1----:R-:W-:Y:S02]  /*0080*/  IMAD.SHL.U32 R0, R0, 0x10, RZ ;  /* 0x0000001000007824 */ /* 0x002fe400078e00ff */
[----:B---3--:R-:W-:Y:S01]  /*0090*/  IMAD.SHL.U32 R3, R16, 0x4, RZ ;  /* 0x0000000410037824 */ /* 0x008fe200078e00ff */
[----:B------:R-:W-:Y:S01]  /*00a0*/  SHF.R.U32.HI R17, RZ, 0x2, R16 ;  /* 0x00000002ff117819 */ /* 0x000fe20000011610 */
[----:B----4-:R-:W-:-:S03]  /*00b0*/  IMAD.SHL.U32 R2, R2, 0x40, RZ ;  /* 0x0000004002027824 */ /* 0x010fc600078e00ff */
[----:B------:R-:W-:Y:S02]  /*00c0*/  LOP3.LUT R12, R0, 0xc, R3, 0xf8, !PT ;  /* 0x0000000c000c7812 */ /* 0x000fe400078ef803 */
[----:B------:R-:W-:Y:S02]  /*00d0*/  SGXT.U32 R17, R17, 0x5 ;  /* 0x000000051111781a */ /* 0x000fe40000000000 */
[----:B------:R-:W-:Y:S02]  /*00e0*/  ISETP.GE.AND P0, PT, R12, 0x10, PT ;  /* 0x000000100c00780c */ /* 0x000fe40003f06270 */
[----:B------:R-:W-:Y:S02]  /*00f0*/  LOP3.LUT R6, R2, R17, RZ, 0xfc, !PT ;  /* 0x0000001102067212 */ /* 0x000fe400078efcff */
[----:B------:R-:W-:Y:S02]  /*0100*/  LOP3.LUT R7, R2, 0x20, R17, 0xfe, !PT ;  /* 0x0000002002077812 */ /* 0x000fe400078efe11 */
[C---:B------:R-:W-:Y:S01]  /*0110*/  ISETP.LT.AND P1, PT, R6.reuse, 0x200, !P0 ;  /* 0x000002000600780c */ /* 0x040fe20004721270 */
[--C-:B------:R-:W-:Y:S01]  /*0120*/  IMAD R13, R6, 0x10, R12.reuse ;  /* 0x00000010060d7824 */ /* 0x100fe200078e020c */
[C---:B------:R-:W-:Y:S01]  /*0130*/  ISETP.LT.AND P0, PT, R7.reuse, 0x200, !P0 ;  /* 0x000002000700780c */ /* 0x040fe20004701270 */
[----:B------:R-:W-:-:S02]  /*0140*/  IMAD R15, R7, 0x10, R12 ;  /* 0x00000010070f7824 */ /* 0x000fc400078e020c */
[----:B--2---:R-:W-:Y:S01]  /*0150*/  IMAD.WIDE R12, R13, 0x4, R4 ;  /* 0x000000040d0c7825 */ /* 0x004fe200078e0204 */
[----:B------:R-:W-:-:S03]  /*0160*/  CS2R R6, SRZ ;  /* 0x0000000000067805 */ /* 0x000fc6000001ff00 */
[----:B------:R-:W-:Y:S01]  /*0170*/  IMAD.WIDE R14, R15, 0x4, R4 ;  /* 0x000000040f0e7825 */ /* 0x000fe200078e0204 */
[----:B------:R-:W-:-:S03]  /*0180*/  CS2R R4, SRZ ;  /* 0x0000000000047805 */ /* 0x000fc6000001ff00 */
[----:B------:R1:W2:Y:S04]  /*0190*/  @P1 LDG.E.EL.128 R8, desc[UR6][R12.64] ;  /* 0x000000060c081981 */ /* 0x0002a8000c2e1d00 */
[----:B------:R-:W3:Y:S01]  /*01a0*/  @P0 LDG.E.EL.128 R4, desc[UR6][R14.64] ;  /* 0x000000060e040981 */ /* 0x000ee2000c2e1d00 */
[----:B------:R-:W4:Y:S01]  /*01b0*/  S2UR UR5, SR_CgaCtaId ;  /* 0x00000000000579c3 */ /* 0x000f220000008800 */
[----:B------:R-:W-:Y:S01]  /*01c0*/  IMAD.SHL.U32 R18, R16, 0x100, RZ ;  /* 0x0000010010127824 */ /* 0x000fe200078e00ff */
[----:B------:R-:W-:Y:S01]  /*01d0*/  UMOV UR4, 0x400 ;  /* 0x0000040000047882 */ /* 0x000fe20000000000 */
[----:B------:R-:W-:Y:S02]  /*01e0*/  LOP3.LUT R2, R2, 0x3c, R3, 0xf8, !PT ;  /* 0x0000003c02027812 */ /* 0x000fe400078ef803 */
[----:B-1----:R-:W-:-:S02]  /*01f0*/  SHF.R.U32.HI R12, RZ, 0x2, R16 ;  /* 0x00000002ff0c7819 */ /* 0x002fc40000011610 */
[----:B------:R-:W-:Y:S02]  /*0200*/  LOP3.LUT R18, R18, 0x300, RZ, 0xc0, !PT ;  /* 0x0000030012127812 */ /* 0x000fe400078ec0ff */
[----:B------:R-:W-:Y:S02]  /*0210*/  LOP3.LUT R12, R12, 0x1c, RZ, 0xc0, !PT ;  /* 0x0000001c0c0c7812 */ /* 0x000fe400078ec0ff */
[C---:B------:R-:W-:Y:S02]  /*0220*/  LOP3.LUT R17, R18.reuse, R17, RZ, 0xfc, !PT ;  /* 0x0000001112117212 */ /* 0x040fe400078efcff */
[C---:B------:R-:W-:Y:S02]  /*0230*/  LOP3.LUT R20, R18.reuse, 0x40, RZ, 0xfc, !PT ;  /* 0x0000004012147812 */ /* 0x040fe400078efcff */
[C---:B------:R-:W-:Y:S02]  /*0240*/  LOP3.LUT R22, R18.reuse, 0x80, RZ, 0xfc, !PT ;  /* 0x0000008012167812 */ /* 0x040fe400078efcff */
[----:B------:R-:W-:-:S02]  /*0250*/  LOP3.LUT R24, R18, 0xc0, RZ, 0xfc, !PT ;  /* 0x000000c012187812 */ /* 0x000fc400078efcff */
[-C--:B------:R-:W-:Y:S02]  /*0260*/  LEA.HI R18, R18, R17.reuse, RZ, 0x1c ;  /* 0x0000001112127211 */ /* 0x080fe400078fe0ff */
[-C--:B------:R-:W-:Y:S02]  /*0270*/  LEA.HI R20, R20, R17.reuse, RZ, 0x1c ;  /* 0x0000001114147211 */ /* 0x080fe400078fe0ff */
[-C--:B------:R-:W-:Y:S01]  /*0280*/  LEA.HI R22, R22, R17.reuse, RZ, 0x1c ;  /* 0x0000001116167211 */ /* 0x080fe200078fe0ff */
[----:B----4-:R-:W-:Y:S01]  /*0290*/  UPRMT UR4, UR5, 0x654, UR4 ;  /* 0x0000065405047896 */ /* 0x010fe20008000004 */
[----:B------:R-:W-:Y:S02]  /*02a0*/  LEA.HI R24, R24, R17, RZ, 0x1c ;  /* 0x0000001118187211 */ /* 0x000fe400078fe0ff */
[----:B------:R-:W-:Y:S02]  /*02b0*/  LOP3.LUT R17, R3, 0x1fc, RZ, 0xc0, !PT ;  /* 0x000001fc03117812 */ /* 0x000fe400078ec0ff */
[----:B------:R-:W-:-:S02]  /*02c0*/  ISETP.GE.AND P0, PT, R2, 0x200, PT ;  /* 0x000002000200780c */ /* 0x000fc40003f06270 */
[----:B------:R-:W-:Y:S01]  /*02d0*/  LEA R21, R18, UR4, 0x2 ;  /* 0x0000000412157c11 */ /* 0x000fe2000f8e10ff */
[----:B------:R-:W-:Y:S01]  /*02e0*/  IMAD.IADD R12, R17, 0x1, R12 ;  /* 0x00000001110c7824 */ /* 0x000fe200078e020c */
[----:B------:R-:W-:Y:S01]  /*02f0*/  LEA R20, R20, UR4, 0x2 ;  /* 0x0000000414147c11 */ /* 0x000fe2000f8e10ff */
[----:B------:R-:W1:Y:S01]  /*0300*/  LDC.64 R18, c[0x0][0x218] ;  /* 0x00008600ff127b82 */ /* 0x000e620000000a00 */
[----:B------:R-:W-:Y:S02]  /*0310*/  LEA R23, R22, UR4, 0x2 ;  /* 0x0000000416177c11 */ /* 0x000fe4000f8e10ff */
[----:B------:R-:W-:Y:S02]  /*0320*/  LEA R24, R24, UR4, 0x2 ;  /* 0x0000000418187c11 */ /* 0x000fe4000f8e10ff */
[----:B------:R-:W-:Y:S01]  /*0330*/  LEA R12, R12, UR4, 0x2 ;  /* 0x000000040c0c7c11 */ /* 0x000fe2000f8e10ff */
[----:B--2---:R-:W-:Y:S04]  /*0340*/  STS [R21], R8 ;  /* 0x0000000815007388 */ /* 0x004fe80000000800 */
[----:B------:R2:W-:Y:S04]  /*0350*/  STS [R20+0x100], R9 ;  /* 0x0001000914007388 */ /* 0x0005e80000000800 */
[----:B------:R-:W-:Y:S04]  /*0360*/  STS [R23+0x200], R10 ;  /* 0x0002000a17007388 */ /* 0x000fe80000000800 */
[----:B------:R-:W-:Y:S01]  /*0370*/  STS [R24+0x300], R11 ;  /* 0x0003000b18007388 */ /* 0x000fe20000000800 */
[----:B--2---:R-:W-:-:S03]  /*0380*/  SHF.R.U32.HI R9, RZ, 0x4, R16 ;  /* 0x00000004ff097819 */ /* 0x004fc60000011610 */
[----:B---3--:R2:W-:Y:S01]  /*0390*/  STS [R21+0x80], R4 ;  /* 0x0000800415007388 */ /* 0x0085e20000000800 */
[----:B------:R-:W-:-:S03]  /*03a0*/  SGXT.U32 R9, R9, 0x3 ;  /* 0x000000030909781a */ /* 0x000fc60000000000 */
[----:B------:R-:W-:Y:S01]  /*03b0*/  STS [R20+0x180], R5 ;  /* 0x0001800514007388 */ /* 0x000fe20000000800 */
[----:B------:R-:W-:-:S03]  /*03c0*/  LOP3.LUT R9, R0, R9, RZ, 0xfc, !PT ;  /* 0x0000000900097212 */ /* 0x000fc600078efcff */
[----:B------:R-:W-:Y:S01]  /*03d0*/  STS [R23+0x280], R6 ;  /* 0x0002800617007388 */ /* 0x000fe20000000800 */
[----:B------:R-:W-:Y:S01]  /*03e0*/  LOP3.LUT R0, R17, 0x200, RZ, 0xfc, !PT ;  /* 0x0000020011007812 */ /* 0x000fe200078efcff */
[----:B--2---:R-:W-:Y:S01]  /*03f0*/  IMAD.SHL.U32 R4, R2, 0x10, RZ ;  /* 0x0000001002047824 */ /* 0x004fe200078e00ff */
[C---:B------:R-:W-:Y:S01]  /*0400*/  ISETP.LT.AND P1, PT, R9.reuse, 0x10, !P0 ;  /* 0x000000100900780c */ /* 0x040fe20004721270 */
[----:B------:R-:W-:Y:S01]  /*0410*/  STS [R24+0x380], R7 ;  /* 0x0003800718007388 */ /* 0x000fe20000000800 */
[----:B------:R-:W-:Y:S01]  /*0420*/  SHF.R.U32.HI R2, RZ, 0x4, R0 ;  /* 0x00000004ff027819 */ /* 0x000fe20000011600 */
[C---:B------:R-:W-:Y:S01]  /*0430*/  IMAD R3, R9.reuse, 0x4, R4 ;  /* 0x0000000409037824 */ /* 0x040fe200078e0204 */
[----:B------:R-:W-:Y:S01]  /*0440*/  LOP3.LUT R0, R9, 0x8, RZ, 0xfc, !PT ;  /* 0x0000000809007812 */ /* 0x000fe200078efcff */
[----:B------:R-:W-:Y:S01]  /*0450*/  BAR.SYNC.DEFER_BLOCKING 0x0 ;  /* 0x0000000000007b1d */ /* 0x000fe20000010000 */
[----:B------:R-:W-:Y:S02]  /*0460*/  LOP3.LUT R2, R2, 0x3c, RZ, 0xc0, !PT ;  /* 0x0000003c02027812 */ /* 0x000fe400078ec0ff */
[----:B------:R-:W-:-:S03]  /*0470*/  ISETP.LT.AND P0, PT, R0, 0x10, !P0 ;  /* 0x000000100000780c */ /* 0x000fc60004701270 */
[----:B------:R-:W-:Y:S02]  /*0480*/  IMAD.IADD R17, R17, 0x1, R2 ;  /* 0x0000000111117824 */ /* 0x000fe400078e0202 */
[----:B-1----:R-:W-:-:S03]  /*0490*/  IMAD.WIDE R2, R3, 0x4, R18 ;  /* 0x0000000403027825 */ /* 0x002fc600078e0212 */
[----:B------:R-:W-:Y:S01]  /*04a0*/  LEA R17, R17, UR4, 0x2 ;  /* 0x0000000411117c11 */ /* 0x000fe2000f8e10ff */
[----:B------:R-:W1:Y:S04]  /*04b0*/  LDS.128 R12, [R12] ;  /* 0x000000000c0c7984 */ /* 0x000e680000000c00 */
[----:B-1----:R1:W-:Y:S01]  /*04c0*/  @P1 STG.E.128 desc[UR6][R2.64], R12 ;  /* 0x0000000c02001986 */ /* 0x0023e2000c101d06 */
[----:B------:R-:W-:Y:S05]  /*04d0*/  @!P0 EXIT ;  /* 0x000000000000894d */ /* 0x000fea0003800000 */
[----:B------:R-:W0:Y:S01]  /*04e0*/  LDS.128 R8, [R17+0x800] ;  /* 0x0008000011087984 */ /* 0x000e220000000c00 */
[----:B-1----:R-:W-:-:S04]  /*04f0*/  IMAD R3, R0, 0x4, R4 ;  /* 0x0000000400037824 */ /* 0x002fc800078e0204 */
[----:B------:R-:W-:-:S05]  /*0500*/  IMAD.WIDE R18, R3, 0x4, R18 ;  /* 0x0000000403127825 */ /* 0x000fca00078e0212 */
[----:B0-----:R-:W-:Y:S01]  /*0510*/  STG.E.128 desc[UR6][R18.64], R8 ;  /* 0x0000000812007986 */ /* 0x001fe2000c101d06 */
[----:B------:R-:W-:Y:S05]  /*0520*/  EXIT ;  /* 0x000000000000794d */ /* 0x000fea0003800000 */
.L_x_0:
[----:B------:R-:W-:-:S00]  /*0530*/  BRA `(.L_x_0) ;  /* 0xfffffffc00fc7947 */ /* 0x000fc0000383ffff */
[----:B------:R-:W-:-:S00]  /*0540*/  NOP ;  /* 0x0000000000007918 */ /* 0x000fc00000000000 */
        /* <DEDUP_REMOVED lines=11> */
.L_x_1:


//--------------------- .nv.shared.triton_poi_fused_1 --------------------------
	.section	.nv.shared.triton_poi_fused_1,"aw",@nobits
	.sectionflags	@""
	.align	16
	.zero		1024


//--------------------- .nv.constant0.triton_poi_fused_1 --------------------------
	.section	.nv.constant0.triton_poi_fused_1,"a",@progbits
	.sectionflags	@""
	.align	4
.nv.constant0.triton_poi_fused_1:
	.zero		552
